//
// Generated by NVIDIA NVVM Compiler
//
// Compiler Build ID: CL-36424714
// Cuda compilation tools, release 13.0, V13.0.88
// Based on NVVM 20.0.0
//

.version 9.0
.target sm_100
.address_size 64

	// .globl	_Z14_transpose_sumPdi
// _ZZ14_transpose_sumPdiE5block has been demoted

.visible .entry _Z14_transpose_sumPdi(
	.param .u64 .ptr .align 1 _Z14_transpose_sumPdi_param_0,
	.param .u32 _Z14_transpose_sumPdi_param_1
)
{
	.reg .pred 	%p<8>;
	.reg .b32 	%r<28>;
	.reg .b64 	%rd<12>;
	.reg .b64 	%fd<7>;
	// demoted variable
	.shared .align 8 .b8 _ZZ14_transpose_sumPdiE5block[8448];
	ld.param.u64 	%rd5, [_Z14_transpose_sumPdi_param_0];
	ld.param.u32 	%r9, [_Z14_transpose_sumPdi_param_1];
	cvta.to.global.u64 	%rd1, %rd5;
	mov.u32 	%r1, %ctaid.x;
	mov.u32 	%r2, %ctaid.y;
	setp.gt.u32 	%p3, %r1, %r2;
	@%p3 bra 	$L__BB0_9;
	shl.b32 	%r3, %r1, 5;
	shl.b32 	%r4, %r2, 5;
	mov.u32 	%r5, %tid.x;
	add.s32 	%r10, %r3, %r5;
	mov.u32 	%r6, %tid.y;
	add.s32 	%r11, %r4, %r6;
	mov.u32 	%r13, %ctaid.z;
	mul.lo.s32 	%r14, %r9, %r13;
	mul.lo.s32 	%r15, %r14, %r9;
	cvt.u64.u32 	%rd2, %r15;
	mad.lo.s32 	%r16, %r9, %r11, %r10;
	cvt.u64.u32 	%rd6, %r16;
	add.s64 	%rd7, %rd6, %rd2;
	max.u32 	%r17, %r10, %r11;
	setp.lt.u32 	%p1, %r17, %r9;
	setp.ge.u32 	%p4, %r17, %r9;
	shl.b64 	%rd8, %rd7, 3;
	add.s64 	%rd3, %rd1, %rd8;
	mov.u32 	%r18, _ZZ14_transpose_sumPdiE5block;
	mad.lo.s32 	%r19, %r6, 264, %r18;
	shl.b32 	%r20, %r5, 3;
	add.s32 	%r7, %r19, %r20;
	@%p4 bra 	$L__BB0_3;
	ld.global.f64 	%fd1, [%rd3];
	st.shared.f64 	[%r7], %fd1;
$L__BB0_3:
	add.s32 	%r21, %r4, %r5;
	add.s32 	%r22, %r3, %r6;
	bar.sync 	0;
	max.u32 	%r23, %r21, %r22;
	setp.lt.u32 	%p2, %r23, %r9;
	setp.ge.u32 	%p5, %r23, %r9;
	mad.lo.s32 	%r24, %r9, %r22, %r21;
	cvt.u64.u32 	%rd9, %r24;
	add.s64 	%rd10, %rd9, %rd2;
	shl.b64 	%rd11, %rd10, 3;
	add.s64 	%rd4, %rd1, %rd11;
	mad.lo.s32 	%r26, %r5, 264, %r18;
	shl.b32 	%r27, %r6, 3;
	add.s32 	%r8, %r26, %r27;
	@%p5 bra 	$L__BB0_5;
	ld.global.f64 	%fd2, [%rd4];
	ld.shared.f64 	%fd3, [%r8];
	add.f64 	%fd4, %fd2, %fd3;
	st.shared.f64 	[%r8], %fd4;
$L__BB0_5:
	bar.sync 	0;
	not.pred 	%p6, %p1;
	@%p6 bra 	$L__BB0_7;
	ld.shared.f64 	%fd5, [%r7];
	st.global.f64 	[%rd3], %fd5;
$L__BB0_7:
	not.pred 	%p7, %p2;
	@%p7 bra 	$L__BB0_9;
	ld.shared.f64 	%fd6, [%r8];
	st.global.f64 	[%rd4], %fd6;
$L__BB0_9:
	ret;

}


// ===== COMPILED SASS (sm_100) =====

	.target	sm_100

	.elftype	@"ET_EXEC"


//--------------------- .note.nv.tkinfo           --------------------------
	.section	.note.nv.tkinfo,"",@"SHT_NOTE"
	.sectionflags	@"SHF_NOTE_NV_TKINFO"
	.tkinfo
        /*0018*/ 	.word	0x00000002
        /*0030*/ 	.string	""
        /*0030*/ 	.string	"ptxas"
        /*0030*/ 	.string	"Cuda compilation tools, release 13.0, V13.0.88"
        /*0030*/ 	.string	"Build cuda_13.0.r13.0/compiler.36424714_0"
        /*0030*/ 	.string	"-arch sm_100 -m 64 "



//--------------------- .note.nv.cuinfo           --------------------------
	.section	.note.nv.cuinfo,"",@"SHT_NOTE"
	.sectionflags	@"SHF_NOTE_NV_CUINFO"
        /*0018*/ 	.short	0x0002
        /*001a*/ 	.short	0x0064
        /*001c*/ 	.short	0x0082
	.zero		2


//--------------------- .nv.info                  --------------------------
	.section	.nv.info,"",@"SHT_CUDA_INFO"
	.align	4


	//----- nvinfo : EIATTR_REGCOUNT
	.align		4
        /*0000*/ 	.byte	0x04, 0x2f
        /*0002*/ 	.short	(.L_1 - .L_0)
	.align		4
.L_0:
        /*0004*/ 	.word	index@(_Z14_transpose_sumPdi)
        /*0008*/ 	.word	0x00000013


	//----- nvinfo : EIATTR_FRAME_SIZE
	.align		4
.L_1:
        /*000c*/ 	.byte	0x04, 0x11
        /*000e*/ 	.short	(.L_3 - .L_2)
	.align		4
.L_2:
        /*0010*/ 	.word	index@(_Z14_transpose_sumPdi)
        /*0014*/ 	.word	0x00000000


	//----- nvinfo : EIATTR_MIN_STACK_SIZE
	.align		4
.L_3:
        /*0018*/ 	.byte	0x04, 0x12
        /*001a*/ 	.short	(.L_5 - .L_4)
	.align		4
.L_4:
        /*001c*/ 	.word	index@(_Z14_transpose_sumPdi)
        /*0020*/ 	.word	0x00000000
.L_5:


//--------------------- .nv.compat                --------------------------
	.section	.nv.compat,"",@"SHT_CUDA_COMPAT_INFO"
	.align	4
        /*0000*/ 	.byte	0x02, 0x09, 0x00, 0x00, 0x02, 0x02, 0x01, 0x00, 0x02, 0x05, 0x05, 0x00, 0x03, 0x07, 0x01, 0x01
        /*0010*/ 	.byte	0x02, 0x03, 0x00, 0x00, 0x02, 0x06, 0x01, 0x00, 0x04, 0x0b, 0x08, 0x00, 0x01, 0x00, 0x00, 0x00
        /*0020*/ 	.byte	0x00, 0x00, 0x00, 0x00


//--------------------- .nv.info._Z14_transpose_sumPdi --------------------------
	.section	.nv.info._Z14_transpose_sumPdi,"",@"SHT_CUDA_INFO"
	.sectionflags	@""
	.align	4


	//----- nvinfo : EIATTR_CUDA_API_VERSION
	.align		4
        /*0000*/ 	.byte	0x04, 0x37
        /*0002*/ 	.short	(.L_7 - .L_6)
.L_6:
        /*0004*/ 	.word	0x00000082


	//----- nvinfo : EIATTR_KPARAM_INFO
	.align		4
.L_7:
        /*0008*/ 	.byte	0x04, 0x17
        /*000a*/ 	.short	(.L_9 - .L_8)
.L_8:
        /*000c*/ 	.word	0x00000000
        /*0010*/ 	.short	0x0001
        /*0012*/ 	.short	0x0008
        /*0014*/ 	.byte	0x00, 0xf0, 0x11, 0x00


	//----- nvinfo : EIATTR_KPARAM_INFO
	.align		4
.L_9:
        /*0018*/ 	.byte	0x04, 0x17
        /*001a*/ 	.short	(.L_11 - .L_10)
.L_10:
        /*001c*/ 	.word	0x00000000
        /*0020*/ 	.short	0x0000
        /*0022*/ 	.short	0x0000
        /*0024*/ 	.byte	0x00, 0xf5, 0x21, 0x00


	//----- nvinfo : EIATTR_SPARSE_MMA_MASK
	.align		4
.L_11:
        /*0028*/ 	.byte	0x03, 0x50
        /*002a*/ 	.short	0x0000


	//----- nvinfo : EIATTR_MAXREG_COUNT
	.align		4
        /*002c*/ 	.byte	0x03, 0x1b
        /*002e*/ 	.short	0x00ff


	//----- nvinfo : EIATTR_NUM_BARRIERS
	.align		4
        /*0030*/ 	.byte	0x02, 0x4c
        /*0032*/ 	.byte	0x01
	.zero		1


	//----- nvinfo : EIATTR_MERCURY_ISA_VERSION
	.align		4
        /*0034*/ 	.byte	0x03, 0x5f
        /*0036*/ 	.short	0x0101


	//----- nvinfo : EIATTR_VRC_CTA_INIT_COUNT
	.align		4
        /*0038*/ 	.byte	0x02, 0x4a
	.zero		1
	.zero		1


	//----- nvinfo : EIATTR_EXIT_INSTR_OFFSETS
	.align		4
        /*003c*/ 	.byte	0x04, 0x1c
        /*003e*/ 	.short	(.L_13 - .L_12)


	//   ....[0]....
.L_12:
        /*0040*/ 	.word	0x00000040


	//   ....[1]....
        /*0044*/ 	.word	0x00000320


	//   ....[2]....
        /*0048*/ 	.word	0x00000350


	//----- nvinfo : EIATTR_CBANK_PARAM_SIZE
	.align		4
.L_13:
        /*004c*/ 	.byte	0x03, 0x19
        /*004e*/ 	.short	0x000c


	//----- nvinfo : EIATTR_PARAM_CBANK
	.align		4
        /*0050*/ 	.byte	0x04, 0x0a
        /*0052*/ 	.short	(.L_15 - .L_14)
	.align		4
.L_14:
        /*0054*/ 	.word	index@(.nv.constant0._Z14_transpose_sumPdi)
        /*0058*/ 	.short	0x0380
        /*005a*/ 	.short	0x000c


	//----- nvinfo : EIATTR_SW_WAR
	.align		4
.L_15:
        /*005c*/ 	.byte	0x04, 0x36
        /*005e*/ 	.short	(.L_17 - .L_16)
.L_16:
        /*0060*/ 	.word	0x00000008
.L_17:


//--------------------- .nv.callgraph             --------------------------
	.section	.nv.callgraph,"",@"SHT_CUDA_CALLGRAPH"
	.align	4
	.sectionentsize	8
	.align		4
        /*0000*/ 	.word	0x00000000
	.align		4
        /*0004*/ 	.word	0xffffffff
	.align		4
        /*0008*/ 	.word	0x00000000
	.align		4
        /*000c*/ 	.word	0xfffffffe
	.align		4
        /*0010*/ 	.word	0x00000000
	.align		4
        /*0014*/ 	.word	0xfffffffd
	.align		4
        /*0018*/ 	.word	0x00000000
	.align		4
        /*001c*/ 	.word	0xfffffffc


//--------------------- .text._Z14_transpose_sumPdi --------------------------
	.section	.text._Z14_transpose_sumPdi,"ax",@progbits
	.align	128
        .global         _Z14_transpose_sumPdi
        .type           _Z14_transpose_sumPdi,@function
        .size           _Z14_transpose_sumPdi,(.L_x_1 - _Z14_transpose_sumPdi)
        .other          _Z14_transpose_sumPdi,@"STO_CUDA_ENTRY STV_DEFAULT"
_Z14_transpose_sumPdi:
.text._Z14_transpose_sumPdi:
[----:B------:R-:W-:Y:S01]  /*0000*/  LDC R1, c[0x0][0x37c] ;  /* 0x0000df00ff017b82 */ /* 0x000fe20000000800 */
[----:B------:R-:W0:Y:S01]  /*0010*/  S2R R5, SR_CTAID.X ;  /* 0x0000000000057919 */ /* 0x000e220000002500 */
[----:B------:R-:W0:Y:S02]  /*0020*/  S2R R4, SR_CTAID.Y ;  /* 0x0000000000047919 */ /* 0x000e240000002600 */
[----:B0-----:R-:W-:-:S13]  /*0030*/  ISETP.GT.U32.AND P0, PT, R5, R4, PT ;  /* 0x000000040500720c */ /* 0x001fda0003f04070 */
[----:B------:R-:W-:Y:S05]  /*0040*/  @P0 EXIT ;  /* 0x000000000000094d */ /* 0x000fea0003800000 */
[----:B------:R-:W0:Y:S01]  /*0050*/  S2R R14, SR_TID.X ;  /* 0x00000000000e7919 */ /* 0x000e220000002100 */
[----:B------:R-:W1:Y:S01]  /*0060*/  S2UR UR4, SR_CTAID.Z ;  /* 0x00000000000479c3 */ /* 0x000e620000002700 */
[----:B------:R-:W1:Y:S01]  /*0070*/  LDCU UR5, c[0x0][0x388] ;  /* 0x00007100ff0577ac */ /* 0x000e620008000800 */
[----:B------:R-:W2:Y:S01]  /*0080*/  S2R R8, SR_TID.Y ;  /* 0x0000000000087919 */ /* 0x000ea20000002200 */
[----:B------:R-:W3:Y:S01]  /*0090*/  LDCU.64 UR8, c[0x0][0x380] ;  /* 0x00007000ff0877ac */ /* 0x000ee20008000a00 */
[----:B------:R-:W4:Y:S01]  /*00a0*/  LDCU.64 UR6, c[0x0][0x358] ;  /* 0x00006b00ff0677ac */ /* 0x000f220008000a00 */
[----:B-1----:R-:W-:-:S04]  /*00b0*/  UIMAD UR4, UR4, UR5, URZ ;  /* 0x00000005040472a4 */ /* 0x002fc8000f8e02ff */
[----:B------:R-:W-:Y:S01]  /*00c0*/  UIMAD UR4, UR4, UR5, URZ ;  /* 0x00000005040472a4 */ /* 0x000fe2000f8e02ff */
[----:B0-----:R-:W-:Y:S02]  /*00d0*/  IMAD R0, R5, 0x20, R14 ;  /* 0x0000002005007824 */ /* 0x001fe400078e020e */
[----:B--2---:R-:W-:-:S04]  /*00e0*/  IMAD R3, R4, 0x20, R8 ;  /* 0x0000002004037824 */ /* 0x004fc800078e0208 */
[----:B------:R-:W-:Y:S01]  /*00f0*/  IMAD R2, R3, UR5, R0 ;  /* 0x0000000503027c24 */ /* 0x000fe2000f8e0200 */
[----:B------:R-:W-:-:S04]  /*0100*/  VIMNMX.U32 R0, PT, PT, R0, R3, !PT ;  /* 0x0000000300007248 */ /* 0x000fc80007fe0000 */
[----:B------:R-:W-:Y:S02]  /*0110*/  IADD3 R3, P1, PT, R2, UR4, RZ ;  /* 0x0000000402037c10 */ /* 0x000fe4000ff3e0ff */
[----:B------:R-:W-:-:S03]  /*0120*/  ISETP.GE.U32.AND P0, PT, R0, UR5, PT ;  /* 0x0000000500007c0c */ /* 0x000fc6000bf06070 */
[----:B------:R-:W-:Y:S01]  /*0130*/  IMAD.X R6, RZ, RZ, RZ, P1 ;  /* 0x000000ffff067224 */ /* 0x000fe200008e06ff */
[----:B---3--:R-:W-:-:S04]  /*0140*/  LEA R2, P1, R3, UR8, 0x3 ;  /* 0x0000000803027c11 */ /* 0x008fc8000f8218ff */
[----:B------:R-:W-:-:S05]  /*0150*/  LEA.HI.X R3, R3, UR9, R6, 0x3, P1 ;  /* 0x0000000903037c11 */ /* 0x000fca00088f1c06 */
[----:B----4-:R-:W2:Y:S01]  /*0160*/  @!P0 LDG.E.64 R6, desc[UR6][R2.64] ;  /* 0x0000000602068981 */ /* 0x010ea2000c1e1b00 */
[----:B------:R-:W-:Y:S02]  /*0170*/  IMAD R10, R5, 0x20, R8 ;  /* 0x00000020050a7824 */ /* 0x000fe400078e0208 */
[----:B------:R-:W-:Y:S01]  /*0180*/  IMAD R5, R4, 0x20, R14 ;  /* 0x0000002004057824 */ /* 0x000fe200078e020e */
[----:B------:R-:W0:Y:S01]  /*0190*/  S2R R9, SR_CgaCtaId ;  /* 0x0000000000097919 */ /* 0x000e220000008800 */
[----:B------:R-:W-:Y:S02]  /*01a0*/  MOV R4, 0x400 ;  /* 0x0000040000047802 */ /* 0x000fe40000000f00 */
[----:B------:R-:W-:Y:S01]  /*01b0*/  IMAD R11, R10, UR5, R5 ;  /* 0x000000050a0b7c24 */ /* 0x000fe2000f8e0205 */
[----:B------:R-:W-:-:S04]  /*01c0*/  VIMNMX.U32 R12, PT, PT, R5, R10, !PT ;  /* 0x0000000a050c7248 */ /* 0x000fc80007fe0000 */
[----:B------:R-:W-:Y:S02]  /*01d0*/  IADD3 R11, P2, PT, R11, UR4, RZ ;  /* 0x000000040b0b7c10 */ /* 0x000fe4000ff5e0ff */
[----:B------:R-:W-:-:S03]  /*01e0*/  ISETP.GE.U32.AND P1, PT, R12, UR5, PT ;  /* 0x000000050c007c0c */ /* 0x000fc6000bf26070 */
[----:B------:R-:W-:Y:S01]  /*01f0*/  IMAD.X R16, RZ, RZ, RZ, P2 ;  /* 0x000000ffff107224 */ /* 0x000fe200010e06ff */
[----:B0-----:R-:W-:Y:S02]  /*0200*/  LEA R9, R9, R4, 0x18 ;  /* 0x0000000409097211 */ /* 0x001fe400078ec0ff */
[----:B------:R-:W-:-:S03]  /*0210*/  LEA R4, P2, R11, UR8, 0x3 ;  /* 0x000000080b047c11 */ /* 0x000fc6000f8418ff */
[----:B------:R-:W-:Y:S01]  /*0220*/  IMAD R10, R8, 0x108, R9 ;  /* 0x00000108080a7824 */ /* 0x000fe200078e0209 */
[----:B------:R-:W-:-:S03]  /*0230*/  LEA.HI.X R5, R11, UR9, R16, 0x3, P2 ;  /* 0x000000090b057c11 */ /* 0x000fc600090f1c10 */
[----:B------:R-:W-:-:S05]  /*0240*/  IMAD R13, R14, 0x8, R10 ;  /* 0x000000080e0d7824 */ /* 0x000fca00078e020a */
[----:B--2---:R-:W-:Y:S01]  /*0250*/  @!P0 STS.64 [R13], R6 ;  /* 0x000000060d008388 */ /* 0x004fe20000000a00 */
[----:B------:R-:W-:Y:S06]  /*0260*/  BAR.SYNC.DEFER_BLOCKING 0x0 ;  /* 0x0000000000007b1d */ /* 0x000fec0000010000 */
[----:B------:R-:W2:Y:S01]  /*0270*/  @!P1 LDG.E.64 R10, desc[UR6][R4.64] ;  /* 0x00000006040a9981 */ /* 0x000ea2000c1e1b00 */
[----:B------:R-:W-:Y:S01]  /*0280*/  IMAD R9, R14, 0x108, R9 ;  /* 0x000001080e097824 */ /* 0x000fe200078e0209 */
[----:B------:R-:W-:-:S03]  /*0290*/  ISETP.GE.U32.AND P0, PT, R0, UR5, PT ;  /* 0x0000000500007c0c */ /* 0x000fc6000bf06070 */
[----:B------:R-:W-:-:S05]  /*02a0*/  IMAD R15, R8, 0x8, R9 ;  /* 0x00000008080f7824 */ /* 0x000fca00078e0209 */
[----:B------:R-:W2:Y:S02]  /*02b0*/  @!P1 LDS.64 R8, [R15] ;  /* 0x000000000f089984 */ /* 0x000ea40000000a00 */
[----:B--2---:R-:W-:-:S07]  /*02c0*/  @!P1 DADD R8, R10, R8 ;  /* 0x000000000a089229 */ /* 0x004fce0000000008 */
[----:B------:R-:W-:Y:S01]  /*02d0*/  @!P1 STS.64 [R15], R8 ;  /* 0x000000080f009388 */ /* 0x000fe20000000a00 */
[----:B------:R-:W-:Y:S01]  /*02e0*/  BAR.SYNC.DEFER_BLOCKING 0x0 ;  /* 0x0000000000007b1d */ /* 0x000fe20000010000 */
[----:B------:R-:W-:-:S05]  /*02f0*/  ISETP.GE.U32.AND P1, PT, R12, UR5, PT ;  /* 0x000000050c007c0c */ /* 0x000fca000bf26070 */
[----:B------:R-:W0:Y:S04]  /*0300*/  @!P0 LDS.64 R10, [R13] ;  /* 0x000000000d0a8984 */ /* 0x000e280000000a00 */
[----:B0-----:R0:W-:Y:S04]  /*0310*/  @!P0 STG.E.64 desc[UR6][R2.64], R10 ;  /* 0x0000000a02008986 */ /* 0x0011e8000c101b06 */
[----:B------:R-:W-:Y:S05]  /*0320*/  @P1 EXIT ;  /* 0x000000000000194d */ /* 0x000fea0003800000 */
[----:B0-----:R-:W0:Y:S04]  /*0330*/  LDS.64 R2, [R15] ;  /* 0x000000000f027984 */ /* 0x001e280000000a00 */
[----:B0-----:R-:W-:Y:S01]  /*0340*/  STG.E.64 desc[UR6][R4.64], R2 ;  /* 0x0000000204007986 */ /* 0x001fe2000c101b06 */
[----:B------:R-:W-:Y:S05]  /*0350*/  EXIT ;  /* 0x000000000000794d */ /* 0x000fea0003800000 */
.L_x_0:
[----:B------:R-:W-:-:S00]  /*0360*/  BRA `(.L_x_0) ;  /* 0xfffffffc00fc7947 */ /* 0x000fc0000383ffff */
[----:B------:R-:W-:-:S00]  /*0370*/  NOP ;  /* 0x0000000000007918 */ /* 0x000fc00000000000 */
        /* <DEDUP_REMOVED lines=8> */
.L_x_1:


//--------------------- .nv.shared._Z14_transpose_sumPdi --------------------------
	.section	.nv.shared._Z14_transpose_sumPdi,"aw",@nobits
	.sectionflags	@""
	.align	8
.nv.shared._Z14_transpose_sumPdi:
	.zero		9472


//--------------------- .nv.shared.reserved.0     --------------------------
	.section	.nv.shared.reserved.0,"aw",@nobits
	.weak		__nv_reservedSMEM_offset_0_alias
	.size		__nv_reservedSMEM_offset_0_alias, 0, 64
	.other		__nv_reservedSMEM_offset_0_alias,@"STO_CUDA_RESERVED_SHARED STV_DEFAULT"
__nv_reservedSMEM_offset_0_alias:
	.zero		0
	.zero		64


//--------------------- .nv.constant0._Z14_transpose_sumPdi --------------------------
	.section	.nv.constant0._Z14_transpose_sumPdi,"a",@progbits
	.sectionflags	@""
	.align	4
.nv.constant0._Z14_transpose_sumPdi:
	.zero		908


//--------------------- SYMBOLS --------------------------

	.type		.nv.reservedSmem.offset0,@object
	.size		.nv.reservedSmem.offset0,0x4
	.type		.nv.reservedSmem.cap,@object
	.size		.nv.reservedSmem.cap,0x4
